//
// Generated by NVIDIA NVVM Compiler
//
// Compiler Build ID: CL-36424714
// Cuda compilation tools, release 13.0, V13.0.88
// Based on NVVM 20.0.0
//

.version 9.0
.target sm_100
.address_size 64

	// .globl	add_one

.visible .entry add_one(
	.param .u64 .ptr .align 1 add_one_param_0,
	.param .u64 .ptr .align 1 add_one_param_1,
	.param .u64 .ptr .align 1 add_one_param_2
)
{
	.reg .pred 	%p<2>;
	.reg .b32 	%r<8>;
	.reg .b64 	%rd<10>;

	ld.param.u64 	%rd1, [add_one_param_0];
	ld.param.u64 	%rd2, [add_one_param_1];
	ld.param.u64 	%rd3, [add_one_param_2];
	cvta.to.global.u64 	%rd4, %rd3;
	mov.u32 	%r2, %ctaid.x;
	mov.u32 	%r3, %ntid.x;
	mov.u32 	%r4, %tid.x;
	mad.lo.s32 	%r1, %r2, %r3, %r4;
	ld.global.u32 	%r5, [%rd4];
	setp.ge.s32 	%p1, %r1, %r5;
	@%p1 bra 	$L__BB0_2;
	cvta.to.global.u64 	%rd5, %rd1;
	cvta.to.global.u64 	%rd6, %rd2;
	mul.wide.s32 	%rd7, %r1, 4;
	add.s64 	%rd8, %rd5, %rd7;
	ld.global.u32 	%r6, [%rd8];
	add.s32 	%r7, %r6, 1;
	add.s64 	%rd9, %rd6, %rd7;
	st.global.u32 	[%rd9], %r7;
$L__BB0_2:
	bar.sync 	0;
	ret;

}


// ===== COMPILED SASS (sm_100) =====

	.target	sm_100

	.elftype	@"ET_EXEC"


//--------------------- .note.nv.tkinfo           --------------------------
	.section	.note.nv.tkinfo,"",@"SHT_NOTE"
	.sectionflags	@"SHF_NOTE_NV_TKINFO"
	.tkinfo
        /*0018*/ 	.word	0x00000002
        /*0030*/ 	.string	""
        /*0030*/ 	.string	"ptxas"
        /*0030*/ 	.string	"Cuda compilation tools, release 13.0, V13.0.88"
        /*0030*/ 	.string	"Build cuda_13.0.r13.0/compiler.36424714_0"
        /*0030*/ 	.string	"-arch sm_100 -m 64 "



//--------------------- .note.nv.cuinfo           --------------------------
	.section	.note.nv.cuinfo,"",@"SHT_NOTE"
	.sectionflags	@"SHF_NOTE_NV_CUINFO"
        /*0018*/ 	.short	0x0002
        /*001a*/ 	.short	0x0064
        /*001c*/ 	.short	0x0082
	.zero		2


//--------------------- .nv.info                  --------------------------
	.section	.nv.info,"",@"SHT_CUDA_INFO"
	.align	4


	//----- nvinfo : EIATTR_REGCOUNT
	.align		4
        /*0000*/ 	.byte	0x04, 0x2f
        /*0002*/ 	.short	(.L_1 - .L_0)
	.align		4
.L_0:
        /*0004*/ 	.word	index@(add_one)
        /*0008*/ 	.word	0x0000000a


	//----- nvinfo : EIATTR_FRAME_SIZE
	.align		4
.L_1:
        /*000c*/ 	.byte	0x04, 0x11
        /*000e*/ 	.short	(.L_3 - .L_2)
	.align		4
.L_2:
        /*0010*/ 	.word	index@(add_one)
        /*0014*/ 	.word	0x00000000


	//----- nvinfo : EIATTR_MIN_STACK_SIZE
	.align		4
.L_3:
        /*0018*/ 	.byte	0x04, 0x12
        /*001a*/ 	.short	(.L_5 - .L_4)
	.align		4
.L_4:
        /*001c*/ 	.word	index@(add_one)
        /*0020*/ 	.word	0x00000000
.L_5:


//--------------------- .nv.compat                --------------------------
	.section	.nv.compat,"",@"SHT_CUDA_COMPAT_INFO"
	.align	4
        /*0000*/ 	.byte	0x02, 0x09, 0x00, 0x00, 0x02, 0x02, 0x01, 0x00, 0x02, 0x05, 0x05, 0x00, 0x03, 0x07, 0x01, 0x01
        /*0010*/ 	.byte	0x02, 0x03, 0x00, 0x00, 0x02, 0x06, 0x01, 0x00, 0x04, 0x0b, 0x08, 0x00, 0x09, 0x00, 0x00, 0x00
        /*0020*/ 	.byte	0x00, 0x00, 0x00, 0x00


//--------------------- .nv.info.add_one          --------------------------
	.section	.nv.info.add_one,"",@"SHT_CUDA_INFO"
	.sectionflags	@""
	.align	4


	//----- nvinfo : EIATTR_CUDA_API_VERSION
	.align		4
        /*0000*/ 	.byte	0x04, 0x37
        /*0002*/ 	.short	(.L_7 - .L_6)
.L_6:
        /*0004*/ 	.word	0x00000082


	//----- nvinfo : EIATTR_KPARAM_INFO
	.align		4
.L_7:
        /*0008*/ 	.byte	0x04, 0x17
        /*000a*/ 	.short	(.L_9 - .L_8)
.L_8:
        /*000c*/ 	.word	0x00000000
        /*0010*/ 	.short	0x0002
        /*0012*/ 	.short	0x0010
        /*0014*/ 	.byte	0x00, 0xf5, 0x21, 0x00


	//----- nvinfo : EIATTR_KPARAM_INFO
	.align		4
.L_9:
        /*0018*/ 	.byte	0x04, 0x17
        /*001a*/ 	.short	(.L_11 - .L_10)
.L_10:
        /*001c*/ 	.word	0x00000000
        /*0020*/ 	.short	0x0001
        /*0022*/ 	.short	0x0008
        /*0024*/ 	.byte	0x00, 0xf5, 0x21, 0x00


	//----- nvinfo : EIATTR_KPARAM_INFO
	.align		4
.L_11:
        /*0028*/ 	.byte	0x04, 0x17
        /*002a*/ 	.short	(.L_13 - .L_12)
.L_12:
        /*002c*/ 	.word	0x00000000
        /*0030*/ 	.short	0x0000
        /*0032*/ 	.short	0x0000
        /*0034*/ 	.byte	0x00, 0xf5, 0x21, 0x00


	//----- nvinfo : EIATTR_SPARSE_MMA_MASK
	.align		4
.L_13:
        /*0038*/ 	.byte	0x03, 0x50
        /*003a*/ 	.short	0x0000


	//----- nvinfo : EIATTR_MAXREG_COUNT
	.align		4
        /*003c*/ 	.byte	0x03, 0x1b
        /*003e*/ 	.short	0x00ff


	//----- nvinfo : EIATTR_NUM_BARRIERS
	.align		4
        /*0040*/ 	.byte	0x02, 0x4c
        /*0042*/ 	.byte	0x01
	.zero		1


	//----- nvinfo : EIATTR_MERCURY_ISA_VERSION
	.align		4
        /*0044*/ 	.byte	0x03, 0x5f
        /*0046*/ 	.short	0x0101


	//----- nvinfo : EIATTR_VRC_CTA_INIT_COUNT
	.align		4
        /*0048*/ 	.byte	0x02, 0x4a
	.zero		1
	.zero		1


	//----- nvinfo : EIATTR_EXIT_INSTR_OFFSETS
	.align		4
        /*004c*/ 	.byte	0x04, 0x1c
        /*004e*/ 	.short	(.L_15 - .L_14)


	//   ....[0]....
.L_14:
        /*0050*/ 	.word	0x00000140


	//----- nvinfo : EIATTR_CRS_STACK_SIZE
	.align		4
.L_15:
        /*0054*/ 	.byte	0x04, 0x1e
        /*0056*/ 	.short	(.L_17 - .L_16)
.L_16:
        /*0058*/ 	.word	0x00000000


	//----- nvinfo : EIATTR_CBANK_PARAM_SIZE
	.align		4
.L_17:
        /*005c*/ 	.byte	0x03, 0x19
        /*005e*/ 	.short	0x0018


	//----- nvinfo : EIATTR_PARAM_CBANK
	.align		4
        /*0060*/ 	.byte	0x04, 0x0a
        /*0062*/ 	.short	(.L_19 - .L_18)
	.align		4
.L_18:
        /*0064*/ 	.word	index@(.nv.constant0.add_one)
        /*0068*/ 	.short	0x0380
        /*006a*/ 	.short	0x0018


	//----- nvinfo : EIATTR_SW_WAR
	.align		4
.L_19:
        /*006c*/ 	.byte	0x04, 0x36
        /*006e*/ 	.short	(.L_21 - .L_20)
.L_20:
        /*0070*/ 	.word	0x00000008
.L_21:


//--------------------- .nv.callgraph             --------------------------
	.section	.nv.callgraph,"",@"SHT_CUDA_CALLGRAPH"
	.align	4
	.sectionentsize	8
	.align		4
        /*0000*/ 	.word	0x00000000
	.align		4
        /*0004*/ 	.word	0xffffffff
	.align		4
        /*0008*/ 	.word	0x00000000
	.align		4
        /*000c*/ 	.word	0xfffffffe
	.align		4
        /*0010*/ 	.word	0x00000000
	.align		4
        /*0014*/ 	.word	0xfffffffd
	.align		4
        /*0018*/ 	.word	0x00000000
	.align		4
        /*001c*/ 	.word	0xfffffffc


//--------------------- .text.add_one             --------------------------
	.section	.text.add_one,"ax",@progbits
	.align	128
        .global         add_one
        .type           add_one,@function
        .size           add_one,(.L_x_3 - add_one)
        .other          add_one,@"STO_CUDA_ENTRY STV_DEFAULT"
add_one:
.text.add_one:
[----:B------:R-:W-:Y:S08]  /*0000*/  LDC R1, c[0x0][0x37c] ;  /* 0x0000df00ff017b82 */ /* 0x000ff00000000800 */
[----:B------:R-:W0:Y:S01]  /*0010*/  LDC.64 R2, c[0x0][0x390] ;  /* 0x0000e400ff027b82 */ /* 0x000e220000000a00 */
[----:B------:R-:W0:Y:S02]  /*0020*/  LDCU.64 UR4, c[0x0][0x358] ;  /* 0x00006b00ff0477ac */ /* 0x000e240008000a00 */
[----:B0-----:R-:W2:Y:S05]  /*0030*/  LDG.E R2, desc[UR4][R2.64] ;  /* 0x0000000402027981 */ /* 0x001eaa000c1e1900 */
[----:B------:R-:W0:Y:S01]  /*0040*/  S2UR UR6, SR_CTAID.X ;  /* 0x00000000000679c3 */ /* 0x000e220000002500 */
[----:B------:R-:W-:Y:S01]  /*0050*/  BSSY.RECONVERGENT B0, `(.L_x_0) ;  /* 0x000000d000007945 */ /* 0x000fe20003800200 */
[----:B------:R-:W0:Y:S06]  /*0060*/  S2R R0, SR_TID.X ;  /* 0x0000000000007919 */ /* 0x000e2c0000002100 */
[----:B------:R-:W0:Y:S02]  /*0070*/  LDC R7, c[0x0][0x360] ;  /* 0x0000d800ff077b82 */ /* 0x000e240000000800 */
[----:B0-----:R-:W-:-:S05]  /*0080*/  IMAD R7, R7, UR6, R0 ;  /* 0x0000000607077c24 */ /* 0x001fca000f8e0200 */
[----:B--2---:R-:W-:-:S13]  /*0090*/  ISETP.GE.AND P0, PT, R7, R2, PT ;  /* 0x000000020700720c */ /* 0x004fda0003f06270 */
[----:B------:R-:W-:Y:S05]  /*00a0*/  @P0 BRA `(.L_x_1) ;  /* 0x00000000001c0947 */ /* 0x000fea0003800000 */
[----:B------:R-:W0:Y:S08]  /*00b0*/  LDC.64 R2, c[0x0][0x380] ;  /* 0x0000e000ff027b82 */ /* 0x000e300000000a00 */
[----:B------:R-:W1:Y:S01]  /*00c0*/  LDC.64 R4, c[0x0][0x388] ;  /* 0x0000e200ff047b82 */ /* 0x000e620000000a00 */
[----:B0-----:R-:W-:-:S06]  /*00d0*/  IMAD.WIDE R2, R7, 0x4, R2 ;  /* 0x0000000407027825 */ /* 0x001fcc00078e0202 */
[----:B------:R-:W2:Y:S01]  /*00e0*/  LDG.E R2, desc[UR4][R2.64] ;  /* 0x0000000402027981 */ /* 0x000ea2000c1e1900 */
[----:B-1----:R-:W-:Y:S01]  /*00f0*/  IMAD.WIDE R4, R7, 0x4, R4 ;  /* 0x0000000407047825 */ /* 0x002fe200078e0204 */
[----:B--2---:R-:W-:-:S05]  /*0100*/  IADD3 R7, PT, PT, R2, 0x1, RZ ;  /* 0x0000000102077810 */ /* 0x004fca0007ffe0ff */
[----:B------:R0:W-:Y:S02]  /*0110*/  STG.E desc[UR4][R4.64], R7 ;  /* 0x0000000704007986 */ /* 0x0001e4000c101904 */
.L_x_1:
[----:B------:R-:W-:Y:S05]  /*0120*/  BSYNC.RECONVERGENT B0 ;  /* 0x0000000000007941 */ /* 0x000fea0003800200 */
.L_x_0:
[----:B------:R-:W-:Y:S06]  /*0130*/  BAR.SYNC.DEFER_BLOCKING 0x0 ;  /* 0x0000000000007b1d */ /* 0x000fec0000010000 */
[----:B------:R-:W-:Y:S05]  /*0140*/  EXIT ;  /* 0x000000000000794d */ /* 0x000fea0003800000 */
.L_x_2:
[----:B------:R-:W-:-:S00]  /*0150*/  BRA `(.L_x_2) ;  /* 0xfffffffc00fc7947 */ /* 0x000fc0000383ffff */
[----:B------:R-:W-:-:S00]  /*0160*/  NOP ;  /* 0x0000000000007918 */ /* 0x000fc00000000000 */
        /* <DEDUP_REMOVED lines=9> */
.L_x_3:


//--------------------- .nv.shared.reserved.0     --------------------------
	.section	.nv.shared.reserved.0,"aw",@nobits
	.weak		__nv_reservedSMEM_offset_0_alias
	.size		__nv_reservedSMEM_offset_0_alias, 0, 64
	.other		__nv_reservedSMEM_offset_0_alias,@"STO_CUDA_RESERVED_SHARED STV_DEFAULT"
__nv_reservedSMEM_offset_0_alias:
	.zero		0
	.zero		64


//--------------------- .nv.constant0.add_one     --------------------------
	.section	.nv.constant0.add_one,"a",@progbits
	.sectionflags	@""
	.align	4
.nv.constant0.add_one:
	.zero		920


//--------------------- SYMBOLS --------------------------

	.type		.nv.reservedSmem.offset0,@object
	.size		.nv.reservedSmem.offset0,0x4
